//
// Generated by NVIDIA NVVM Compiler
//
// Compiler Build ID: CL-36424714
// Cuda compilation tools, release 13.0, V13.0.88
// Based on NVVM 20.0.0
//

.version 9.0
.target sm_100
.address_size 64

	// .globl	_Z15vector_additionPiS_S_i

.visible .entry _Z15vector_additionPiS_S_i(
	.param .u64 .ptr .align 1 _Z15vector_additionPiS_S_i_param_0,
	.param .u64 .ptr .align 1 _Z15vector_additionPiS_S_i_param_1,
	.param .u64 .ptr .align 1 _Z15vector_additionPiS_S_i_param_2,
	.param .u32 _Z15vector_additionPiS_S_i_param_3
)
{
	.reg .pred 	%p<2>;
	.reg .b32 	%r<9>;
	.reg .b64 	%rd<11>;

	ld.param.u64 	%rd1, [_Z15vector_additionPiS_S_i_param_0];
	ld.param.u64 	%rd2, [_Z15vector_additionPiS_S_i_param_1];
	ld.param.u64 	%rd3, [_Z15vector_additionPiS_S_i_param_2];
	ld.param.u32 	%r2, [_Z15vector_additionPiS_S_i_param_3];
	mov.u32 	%r3, %tid.x;
	mov.u32 	%r4, %ctaid.x;
	mov.u32 	%r5, %ntid.x;
	mad.lo.s32 	%r1, %r4, %r5, %r3;
	setp.ge.s32 	%p1, %r1, %r2;
	@%p1 bra 	$L__BB0_2;
	cvta.to.global.u64 	%rd4, %rd1;
	cvta.to.global.u64 	%rd5, %rd2;
	cvta.to.global.u64 	%rd6, %rd3;
	mul.wide.s32 	%rd7, %r1, 4;
	add.s64 	%rd8, %rd4, %rd7;
	ld.global.u32 	%r6, [%rd8];
	add.s64 	%rd9, %rd5, %rd7;
	ld.global.u32 	%r7, [%rd9];
	add.s32 	%r8, %r7, %r6;
	add.s64 	%rd10, %rd6, %rd7;
	st.global.u32 	[%rd10], %r8;
$L__BB0_2:
	ret;

}


// ===== COMPILED SASS (sm_100) =====

	.target	sm_100

	.elftype	@"ET_EXEC"


//--------------------- .note.nv.tkinfo           --------------------------
	.section	.note.nv.tkinfo,"",@"SHT_NOTE"
	.sectionflags	@"SHF_NOTE_NV_TKINFO"
	.tkinfo
        /*0018*/ 	.word	0x00000002
        /*0030*/ 	.string	""
        /*0030*/ 	.string	"ptxas"
        /*0030*/ 	.string	"Cuda compilation tools, release 13.0, V13.0.88"
        /*0030*/ 	.string	"Build cuda_13.0.r13.0/compiler.36424714_0"
        /*0030*/ 	.string	"-arch sm_100 -m 64 "



//--------------------- .note.nv.cuinfo           --------------------------
	.section	.note.nv.cuinfo,"",@"SHT_NOTE"
	.sectionflags	@"SHF_NOTE_NV_CUINFO"
        /*0018*/ 	.short	0x0002
        /*001a*/ 	.short	0x0064
        /*001c*/ 	.short	0x0082
	.zero		2


//--------------------- .nv.info                  --------------------------
	.section	.nv.info,"",@"SHT_CUDA_INFO"
	.align	4


	//----- nvinfo : EIATTR_REGCOUNT
	.align		4
        /*0000*/ 	.byte	0x04, 0x2f
        /*0002*/ 	.short	(.L_1 - .L_0)
	.align		4
.L_0:
        /*0004*/ 	.word	index@(_Z15vector_additionPiS_S_i)
        /*0008*/ 	.word	0x0000000c


	//----- nvinfo : EIATTR_FRAME_SIZE
	.align		4
.L_1:
        /*000c*/ 	.byte	0x04, 0x11
        /*000e*/ 	.short	(.L_3 - .L_2)
	.align		4
.L_2:
        /*0010*/ 	.word	index@(_Z15vector_additionPiS_S_i)
        /*0014*/ 	.word	0x00000000


	//----- nvinfo : EIATTR_MIN_STACK_SIZE
	.align		4
.L_3:
        /*0018*/ 	.byte	0x04, 0x12
        /*001a*/ 	.short	(.L_5 - .L_4)
	.align		4
.L_4:
        /*001c*/ 	.word	index@(_Z15vector_additionPiS_S_i)
        /*0020*/ 	.word	0x00000000
.L_5:


//--------------------- .nv.compat                --------------------------
	.section	.nv.compat,"",@"SHT_CUDA_COMPAT_INFO"
	.align	4
        /*0000*/ 	.byte	0x02, 0x09, 0x00, 0x00, 0x02, 0x02, 0x01, 0x00, 0x02, 0x05, 0x05, 0x00, 0x03, 0x07, 0x01, 0x01
        /*0010*/ 	.byte	0x02, 0x03, 0x00, 0x00, 0x02, 0x06, 0x01, 0x00, 0x04, 0x0b, 0x08, 0x00, 0x09, 0x00, 0x00, 0x00
        /*0020*/ 	.byte	0x00, 0x00, 0x00, 0x00


//--------------------- .nv.info._Z15vector_additionPiS_S_i --------------------------
	.section	.nv.info._Z15vector_additionPiS_S_i,"",@"SHT_CUDA_INFO"
	.sectionflags	@""
	.align	4


	//----- nvinfo : EIATTR_CUDA_API_VERSION
	.align		4
        /*0000*/ 	.byte	0x04, 0x37
        /*0002*/ 	.short	(.L_7 - .L_6)
.L_6:
        /*0004*/ 	.word	0x00000082


	//----- nvinfo : EIATTR_KPARAM_INFO
	.align		4
.L_7:
        /*0008*/ 	.byte	0x04, 0x17
        /*000a*/ 	.short	(.L_9 - .L_8)
.L_8:
        /*000c*/ 	.word	0x00000000
        /*0010*/ 	.short	0x0003
        /*0012*/ 	.short	0x0018
        /*0014*/ 	.byte	0x00, 0xf0, 0x11, 0x00


	//----- nvinfo : EIATTR_KPARAM_INFO
	.align		4
.L_9:
        /*0018*/ 	.byte	0x04, 0x17
        /*001a*/ 	.short	(.L_11 - .L_10)
.L_10:
        /*001c*/ 	.word	0x00000000
        /*0020*/ 	.short	0x0002
        /*0022*/ 	.short	0x0010
        /*0024*/ 	.byte	0x00, 0xf5, 0x21, 0x00


	//----- nvinfo : EIATTR_KPARAM_INFO
	.align		4
.L_11:
        /*0028*/ 	.byte	0x04, 0x17
        /*002a*/ 	.short	(.L_13 - .L_12)
.L_12:
        /*002c*/ 	.word	0x00000000
        /*0030*/ 	.short	0x0001
        /*0032*/ 	.short	0x0008
        /*0034*/ 	.byte	0x00, 0xf5, 0x21, 0x00


	//----- nvinfo : EIATTR_KPARAM_INFO
	.align		4
.L_13:
        /*0038*/ 	.byte	0x04, 0x17
        /*003a*/ 	.short	(.L_15 - .L_14)
.L_14:
        /*003c*/ 	.word	0x00000000
        /*0040*/ 	.short	0x0000
        /*0042*/ 	.short	0x0000
        /*0044*/ 	.byte	0x00, 0xf5, 0x21, 0x00


	//----- nvinfo : EIATTR_SPARSE_MMA_MASK
	.align		4
.L_15:
        /*0048*/ 	.byte	0x03, 0x50
        /*004a*/ 	.short	0x0000


	//----- nvinfo : EIATTR_MAXREG_COUNT
	.align		4
        /*004c*/ 	.byte	0x03, 0x1b
        /*004e*/ 	.short	0x00ff


	//----- nvinfo : EIATTR_MERCURY_ISA_VERSION
	.align		4
        /*0050*/ 	.byte	0x03, 0x5f
        /*0052*/ 	.short	0x0101


	//----- nvinfo : EIATTR_VRC_CTA_INIT_COUNT
	.align		4
        /*0054*/ 	.byte	0x02, 0x4a
	.zero		1
	.zero		1


	//----- nvinfo : EIATTR_EXIT_INSTR_OFFSETS
	.align		4
        /*0058*/ 	.byte	0x04, 0x1c
        /*005a*/ 	.short	(.L_17 - .L_16)


	//   ....[0]....
.L_16:
        /*005c*/ 	.word	0x00000070


	//   ....[1]....
        /*0060*/ 	.word	0x00000130


	//----- nvinfo : EIATTR_CBANK_PARAM_SIZE
	.align		4
.L_17:
        /*0064*/ 	.byte	0x03, 0x19
        /*0066*/ 	.short	0x001c


	//----- nvinfo : EIATTR_PARAM_CBANK
	.align		4
        /*0068*/ 	.byte	0x04, 0x0a
        /*006a*/ 	.short	(.L_19 - .L_18)
	.align		4
.L_18:
        /*006c*/ 	.word	index@(.nv.constant0._Z15vector_additionPiS_S_i)
        /*0070*/ 	.short	0x0380
        /*0072*/ 	.short	0x001c


	//----- nvinfo : EIATTR_SW_WAR
	.align		4
.L_19:
        /*0074*/ 	.byte	0x04, 0x36
        /*0076*/ 	.short	(.L_21 - .L_20)
.L_20:
        /*0078*/ 	.word	0x00000008
.L_21:


//--------------------- .nv.callgraph             --------------------------
	.section	.nv.callgraph,"",@"SHT_CUDA_CALLGRAPH"
	.align	4
	.sectionentsize	8
	.align		4
        /*0000*/ 	.word	0x00000000
	.align		4
        /*0004*/ 	.word	0xffffffff
	.align		4
        /*0008*/ 	.word	0x00000000
	.align		4
        /*000c*/ 	.word	0xfffffffe
	.align		4
        /*0010*/ 	.word	0x00000000
	.align		4
        /*0014*/ 	.word	0xfffffffd
	.align		4
        /*0018*/ 	.word	0x00000000
	.align		4
        /*001c*/ 	.word	0xfffffffc


//--------------------- .text._Z15vector_additionPiS_S_i --------------------------
	.section	.text._Z15vector_additionPiS_S_i,"ax",@progbits
	.align	128
        .global         _Z15vector_additionPiS_S_i
        .type           _Z15vector_additionPiS_S_i,@function
        .size           _Z15vector_additionPiS_S_i,(.L_x_1 - _Z15vector_additionPiS_S_i)
        .other          _Z15vector_additionPiS_S_i,@"STO_CUDA_ENTRY STV_DEFAULT"
_Z15vector_additionPiS_S_i:
.text._Z15vector_additionPiS_S_i:
[----:B------:R-:W-:Y:S01]  /*0000*/  LDC R1, c[0x0][0x37c] ;  /* 0x0000df00ff017b82 */ /* 0x000fe20000000800 */
[----:B------:R-:W0:Y:S07]  /*0010*/  S2R R9, SR_TID.X ;  /* 0x0000000000097919 */ /* 0x000e2e0000002100 */
[----:B------:R-:W0:Y:S01]  /*0020*/  S2UR UR4, SR_CTAID.X ;  /* 0x00000000000479c3 */ /* 0x000e220000002500 */
[----:B------:R-:W1:Y:S07]  /*0030*/  LDCU UR5, c[0x0][0x398] ;  /* 0x00007300ff0577ac */ /* 0x000e6e0008000800 */
[----:B------:R-:W0:Y:S02]  /*0040*/  LDC R0, c[0x0][0x360] ;  /* 0x0000d800ff007b82 */ /* 0x000e240000000800 */
[----:B0-----:R-:W-:-:S05]  /*0050*/  IMAD R9, R0, UR4, R9 ;  /* 0x0000000400097c24 */ /* 0x001fca000f8e0209 */
[----:B-1----:R-:W-:-:S13]  /*0060*/  ISETP.GE.AND P0, PT, R9, UR5, PT ;  /* 0x0000000509007c0c */ /* 0x002fda000bf06270 */
[----:B------:R-:W-:Y:S05]  /*0070*/  @P0 EXIT ;  /* 0x000000000000094d */ /* 0x000fea0003800000 */
[----:B------:R-:W0:Y:S01]  /*0080*/  LDC.64 R2, c[0x0][0x380] ;  /* 0x0000e000ff027b82 */ /* 0x000e220000000a00 */
[----:B------:R-:W1:Y:S07]  /*0090*/  LDCU.64 UR4, c[0x0][0x358] ;  /* 0x00006b00ff0477ac */ /* 0x000e6e0008000a00 */
[----:B------:R-:W2:Y:S08]  /*00a0*/  LDC.64 R4, c[0x0][0x388] ;  /* 0x0000e200ff047b82 */ /* 0x000eb00000000a00 */
[----:B------:R-:W3:Y:S01]  /*00b0*/  LDC.64 R6, c[0x0][0x390] ;  /* 0x0000e400ff067b82 */ /* 0x000ee20000000a00 */
[----:B0-----:R-:W-:-:S06]  /*00c0*/  IMAD.WIDE R2, R9, 0x4, R2 ;  /* 0x0000000409027825 */ /* 0x001fcc00078e0202 */
[----:B-1----:R-:W4:Y:S01]  /*00d0*/  LDG.E R2, desc[UR4][R2.64] ;  /* 0x0000000402027981 */ /* 0x002f22000c1e1900 */
[----:B--2---:R-:W-:-:S06]  /*00e0*/  IMAD.WIDE R4, R9, 0x4, R4 ;  /* 0x0000000409047825 */ /* 0x004fcc00078e0204 */
[----:B------:R-:W4:Y:S01]  /*00f0*/  LDG.E R5, desc[UR4][R4.64] ;  /* 0x0000000404057981 */ /* 0x000f22000c1e1900 */
[----:B---3--:R-:W-:Y:S01]  /*0100*/  IMAD.WIDE R6, R9, 0x4, R6 ;  /* 0x0000000409067825 */ /* 0x008fe200078e0206 */
[----:B----4-:R-:W-:-:S05]  /*0110*/  IADD3 R9, PT, PT, R2, R5, RZ ;  /* 0x0000000502097210 */ /* 0x010fca0007ffe0ff */
[----:B------:R-:W-:Y:S01]  /*0120*/  STG.E desc[UR4][R6.64], R9 ;  /* 0x0000000906007986 */ /* 0x000fe2000c101904 */
[----:B------:R-:W-:Y:S05]  /*0130*/  EXIT ;  /* 0x000000000000794d */ /* 0x000fea0003800000 */
.L_x_0:
[----:B------:R-:W-:-:S00]  /*0140*/  BRA `(.L_x_0) ;  /* 0xfffffffc00fc7947 */ /* 0x000fc0000383ffff */
[----:B------:R-:W-:-:S00]  /*0150*/  NOP ;  /* 0x0000000000007918 */ /* 0x000fc00000000000 */
        /* <DEDUP_REMOVED lines=10> */
.L_x_1:


//--------------------- .nv.shared.reserved.0     --------------------------
	.section	.nv.shared.reserved.0,"aw",@nobits
	.weak		__nv_reservedSMEM_offset_0_alias
	.size		__nv_reservedSMEM_offset_0_alias, 0, 64
	.other		__nv_reservedSMEM_offset_0_alias,@"STO_CUDA_RESERVED_SHARED STV_DEFAULT"
__nv_reservedSMEM_offset_0_alias:
	.zero		0
	.zero		64


//--------------------- .nv.constant0._Z15vector_additionPiS_S_i --------------------------
	.section	.nv.constant0._Z15vector_additionPiS_S_i,"a",@progbits
	.sectionflags	@""
	.align	4
.nv.constant0._Z15vector_additionPiS_S_i:
	.zero		924


//--------------------- SYMBOLS --------------------------

	.type		.nv.reservedSmem.offset0,@object
	.size		.nv.reservedSmem.offset0,0x4
